//
// Generated by NVIDIA NVVM Compiler
//
// Compiler Build ID: CL-36424714
// Cuda compilation tools, release 13.0, V13.0.88
// Based on NVVM 20.0.0
//

.version 9.0
.target sm_100
.address_size 64

	// .globl	_Z15spmv_csr_kerneljPjS_PfS0_S0_

.visible .entry _Z15spmv_csr_kerneljPjS_PfS0_S0_(
	.param .u32 _Z15spmv_csr_kerneljPjS_PfS0_S0__param_0,
	.param .u64 .ptr .align 1 _Z15spmv_csr_kerneljPjS_PfS0_S0__param_1,
	.param .u64 .ptr .align 1 _Z15spmv_csr_kerneljPjS_PfS0_S0__param_2,
	.param .u64 .ptr .align 1 _Z15spmv_csr_kerneljPjS_PfS0_S0__param_3,
	.param .u64 .ptr .align 1 _Z15spmv_csr_kerneljPjS_PfS0_S0__param_4,
	.param .u64 .ptr .align 1 _Z15spmv_csr_kerneljPjS_PfS0_S0__param_5
)
{


	ret;

}
	// .globl	_Z15spmv_jds_kerneljPjS_S_S_PfS0_S0_
.visible .entry _Z15spmv_jds_kerneljPjS_S_S_PfS0_S0_(
	.param .u32 _Z15spmv_jds_kerneljPjS_S_S_PfS0_S0__param_0,
	.param .u64 .ptr .align 1 _Z15spmv_jds_kerneljPjS_S_S_PfS0_S0__param_1,
	.param .u64 .ptr .align 1 _Z15spmv_jds_kerneljPjS_S_S_PfS0_S0__param_2,
	.param .u64 .ptr .align 1 _Z15spmv_jds_kerneljPjS_S_S_PfS0_S0__param_3,
	.param .u64 .ptr .align 1 _Z15spmv_jds_kerneljPjS_S_S_PfS0_S0__param_4,
	.param .u64 .ptr .align 1 _Z15spmv_jds_kerneljPjS_S_S_PfS0_S0__param_5,
	.param .u64 .ptr .align 1 _Z15spmv_jds_kerneljPjS_S_S_PfS0_S0__param_6,
	.param .u64 .ptr .align 1 _Z15spmv_jds_kerneljPjS_S_S_PfS0_S0__param_7
)
{


	ret;

}


// ===== COMPILED SASS (sm_100) =====

	.target	sm_100

	.elftype	@"ET_EXEC"


//--------------------- .note.nv.tkinfo           --------------------------
	.section	.note.nv.tkinfo,"",@"SHT_NOTE"
	.sectionflags	@"SHF_NOTE_NV_TKINFO"
	.tkinfo
        /*0018*/ 	.word	0x00000002
        /*0030*/ 	.string	""
        /*0030*/ 	.string	"ptxas"
        /*0030*/ 	.string	"Cuda compilation tools, release 13.0, V13.0.88"
        /*0030*/ 	.string	"Build cuda_13.0.r13.0/compiler.36424714_0"
        /*0030*/ 	.string	"-arch sm_100 -m 64 "



//--------------------- .note.nv.cuinfo           --------------------------
	.section	.note.nv.cuinfo,"",@"SHT_NOTE"
	.sectionflags	@"SHF_NOTE_NV_CUINFO"
        /*0018*/ 	.short	0x0002
        /*001a*/ 	.short	0x0064
        /*001c*/ 	.short	0x0082
	.zero		2


//--------------------- .nv.info                  --------------------------
	.section	.nv.info,"",@"SHT_CUDA_INFO"
	.align	4


	//----- nvinfo : EIATTR_REGCOUNT
	.align		4
        /*0000*/ 	.byte	0x04, 0x2f
        /*0002*/ 	.short	(.L_1 - .L_0)
	.align		4
.L_0:
        /*0004*/ 	.word	index@(_Z15spmv_csr_kerneljPjS_PfS0_S0_)
        /*0008*/ 	.word	0x00000004


	//----- nvinfo : EIATTR_FRAME_SIZE
	.align		4
.L_1:
        /*000c*/ 	.byte	0x04, 0x11
        /*000e*/ 	.short	(.L_3 - .L_2)
	.align		4
.L_2:
        /*0010*/ 	.word	index@(_Z15spmv_csr_kerneljPjS_PfS0_S0_)
        /*0014*/ 	.word	0x00000000


	//----- nvinfo : EIATTR_REGCOUNT
	.align		4
.L_3:
        /*0018*/ 	.byte	0x04, 0x2f
        /*001a*/ 	.short	(.L_5 - .L_4)
	.align		4
.L_4:
        /*001c*/ 	.word	index@(_Z15spmv_jds_kerneljPjS_S_S_PfS0_S0_)
        /*0020*/ 	.word	0x00000004


	//----- nvinfo : EIATTR_FRAME_SIZE
	.align		4
.L_5:
        /*0024*/ 	.byte	0x04, 0x11
        /*0026*/ 	.short	(.L_7 - .L_6)
	.align		4
.L_6:
        /*0028*/ 	.word	index@(_Z15spmv_jds_kerneljPjS_S_S_PfS0_S0_)
        /*002c*/ 	.word	0x00000000


	//----- nvinfo : EIATTR_MIN_STACK_SIZE
	.align		4
.L_7:
        /*0030*/ 	.byte	0x04, 0x12
        /*0032*/ 	.short	(.L_9 - .L_8)
	.align		4
.L_8:
        /*0034*/ 	.word	index@(_Z15spmv_jds_kerneljPjS_S_S_PfS0_S0_)
        /*0038*/ 	.word	0x00000000


	//----- nvinfo : EIATTR_MIN_STACK_SIZE
	.align		4
.L_9:
        /*003c*/ 	.byte	0x04, 0x12
        /*003e*/ 	.short	(.L_11 - .L_10)
	.align		4
.L_10:
        /*0040*/ 	.word	index@(_Z15spmv_csr_kerneljPjS_PfS0_S0_)
        /*0044*/ 	.word	0x00000000
.L_11:


//--------------------- .nv.compat                --------------------------
	.section	.nv.compat,"",@"SHT_CUDA_COMPAT_INFO"
	.align	4
        /*0000*/ 	.byte	0x02, 0x09, 0x00, 0x00, 0x02, 0x02, 0x01, 0x00, 0x02, 0x05, 0x05, 0x00, 0x03, 0x07, 0x01, 0x01
        /*0010*/ 	.byte	0x02, 0x03, 0x00, 0x00, 0x02, 0x06, 0x01, 0x00, 0x04, 0x0b, 0x08, 0x00, 0x09, 0x00, 0x00, 0x00
        /*0020*/ 	.byte	0x00, 0x00, 0x00, 0x00


//--------------------- .nv.info._Z15spmv_jds_kerneljPjS_S_S_PfS0_S0_ --------------------------
	.section	.nv.info._Z15spmv_jds_kerneljPjS_S_S_PfS0_S0_,"",@"SHT_CUDA_INFO"
	.sectionflags	@""
	.align	4


	//----- nvinfo : EIATTR_CUDA_API_VERSION
	.align		4
        /*0000*/ 	.byte	0x04, 0x37
        /*0002*/ 	.short	(.L_13 - .L_12)
.L_12:
        /*0004*/ 	.word	0x00000082


	//----- nvinfo : EIATTR_KPARAM_INFO
	.align		4
.L_13:
        /*0008*/ 	.byte	0x04, 0x17
        /*000a*/ 	.short	(.L_15 - .L_14)
.L_14:
        /*000c*/ 	.word	0x00000000
        /*0010*/ 	.short	0x0007
        /*0012*/ 	.short	0x0038
        /*0014*/ 	.byte	0x00, 0xf5, 0x21, 0x00


	//----- nvinfo : EIATTR_KPARAM_INFO
	.align		4
.L_15:
        /*0018*/ 	.byte	0x04, 0x17
        /*001a*/ 	.short	(.L_17 - .L_16)
.L_16:
        /*001c*/ 	.word	0x00000000
        /*0020*/ 	.short	0x0006
        /*0022*/ 	.short	0x0030
        /*0024*/ 	.byte	0x00, 0xf5, 0x21, 0x00


	//----- nvinfo : EIATTR_KPARAM_INFO
	.align		4
.L_17:
        /*0028*/ 	.byte	0x04, 0x17
        /*002a*/ 	.short	(.L_19 - .L_18)
.L_18:
        /*002c*/ 	.word	0x00000000
        /*0030*/ 	.short	0x0005
        /*0032*/ 	.short	0x0028
        /*0034*/ 	.byte	0x00, 0xf5, 0x21, 0x00


	//----- nvinfo : EIATTR_KPARAM_INFO
	.align		4
.L_19:
        /*0038*/ 	.byte	0x04, 0x17
        /*003a*/ 	.short	(.L_21 - .L_20)
.L_20:
        /*003c*/ 	.word	0x00000000
        /*0040*/ 	.short	0x0004
        /*0042*/ 	.short	0x0020
        /*0044*/ 	.byte	0x00, 0xf5, 0x21, 0x00


	//----- nvinfo : EIATTR_KPARAM_INFO
	.align		4
.L_21:
        /*0048*/ 	.byte	0x04, 0x17
        /*004a*/ 	.short	(.L_23 - .L_22)
.L_22:
        /*004c*/ 	.word	0x00000000
        /*0050*/ 	.short	0x0003
        /*0052*/ 	.short	0x0018
        /*0054*/ 	.byte	0x00, 0xf5, 0x21, 0x00


	//----- nvinfo : EIATTR_KPARAM_INFO
	.align		4
.L_23:
        /*0058*/ 	.byte	0x04, 0x17
        /*005a*/ 	.short	(.L_25 - .L_24)
.L_24:
        /*005c*/ 	.word	0x00000000
        /*0060*/ 	.short	0x0002
        /*0062*/ 	.short	0x0010
        /*0064*/ 	.byte	0x00, 0xf5, 0x21, 0x00


	//----- nvinfo : EIATTR_KPARAM_INFO
	.align		4
.L_25:
        /*0068*/ 	.byte	0x04, 0x17
        /*006a*/ 	.short	(.L_27 - .L_26)
.L_26:
        /*006c*/ 	.word	0x00000000
        /*0070*/ 	.short	0x0001
        /*0072*/ 	.short	0x0008
        /*0074*/ 	.byte	0x00, 0xf5, 0x21, 0x00


	//----- nvinfo : EIATTR_KPARAM_INFO
	.align		4
.L_27:
        /*0078*/ 	.byte	0x04, 0x17
        /*007a*/ 	.short	(.L_29 - .L_28)
.L_28:
        /*007c*/ 	.word	0x00000000
        /*0080*/ 	.short	0x0000
        /*0082*/ 	.short	0x0000
        /*0084*/ 	.byte	0x00, 0xf0, 0x11, 0x00


	//----- nvinfo : EIATTR_SPARSE_MMA_MASK
	.align		4
.L_29:
        /*0088*/ 	.byte	0x03, 0x50
        /*008a*/ 	.short	0x0000


	//----- nvinfo : EIATTR_MAXREG_COUNT
	.align		4
        /*008c*/ 	.byte	0x03, 0x1b
        /*008e*/ 	.short	0x00ff


	//----- nvinfo : EIATTR_MERCURY_ISA_VERSION
	.align		4
        /*0090*/ 	.byte	0x03, 0x5f
        /*0092*/ 	.short	0x0101


	//----- nvinfo : EIATTR_VRC_CTA_INIT_COUNT
	.align		4
        /*0094*/ 	.byte	0x02, 0x4a
	.zero		1
	.zero		1


	//----- nvinfo : EIATTR_EXIT_INSTR_OFFSETS
	.align		4
        /*0098*/ 	.byte	0x04, 0x1c
        /*009a*/ 	.short	(.L_31 - .L_30)


	//   ....[0]....
.L_30:
        /*009c*/ 	.word	0x00000010


	//----- nvinfo : EIATTR_CBANK_PARAM_SIZE
	.align		4
.L_31:
        /*00a0*/ 	.byte	0x03, 0x19
        /*00a2*/ 	.short	0x0040


	//----- nvinfo : EIATTR_PARAM_CBANK
	.align		4
        /*00a4*/ 	.byte	0x04, 0x0a
        /*00a6*/ 	.short	(.L_33 - .L_32)
	.align		4
.L_32:
        /*00a8*/ 	.word	index@(.nv.constant0._Z15spmv_jds_kerneljPjS_S_S_PfS0_S0_)
        /*00ac*/ 	.short	0x0380
        /*00ae*/ 	.short	0x0040


	//----- nvinfo : EIATTR_SW_WAR
	.align		4
.L_33:
        /*00b0*/ 	.byte	0x04, 0x36
        /*00b2*/ 	.short	(.L_35 - .L_34)
.L_34:
        /*00b4*/ 	.word	0x00000008
.L_35:


//--------------------- .nv.info._Z15spmv_csr_kerneljPjS_PfS0_S0_ --------------------------
	.section	.nv.info._Z15spmv_csr_kerneljPjS_PfS0_S0_,"",@"SHT_CUDA_INFO"
	.sectionflags	@""
	.align	4


	//----- nvinfo : EIATTR_CUDA_API_VERSION
	.align		4
        /*0000*/ 	.byte	0x04, 0x37
        /*0002*/ 	.short	(.L_37 - .L_36)
.L_36:
        /*0004*/ 	.word	0x00000082


	//----- nvinfo : EIATTR_KPARAM_INFO
	.align		4
.L_37:
        /*0008*/ 	.byte	0x04, 0x17
        /*000a*/ 	.short	(.L_39 - .L_38)
.L_38:
        /*000c*/ 	.word	0x00000000
        /*0010*/ 	.short	0x0005
        /*0012*/ 	.short	0x0028
        /*0014*/ 	.byte	0x00, 0xf5, 0x21, 0x00


	//----- nvinfo : EIATTR_KPARAM_INFO
	.align		4
.L_39:
        /*0018*/ 	.byte	0x04, 0x17
        /*001a*/ 	.short	(.L_41 - .L_40)
.L_40:
        /*001c*/ 	.word	0x00000000
        /*0020*/ 	.short	0x0004
        /*0022*/ 	.short	0x0020
        /*0024*/ 	.byte	0x00, 0xf5, 0x21, 0x00


	//----- nvinfo : EIATTR_KPARAM_INFO
	.align		4
.L_41:
        /*0028*/ 	.byte	0x04, 0x17
        /*002a*/ 	.short	(.L_43 - .L_42)
.L_42:
        /*002c*/ 	.word	0x00000000
        /*0030*/ 	.short	0x0003
        /*0032*/ 	.short	0x0018
        /*0034*/ 	.byte	0x00, 0xf5, 0x21, 0x00


	//----- nvinfo : EIATTR_KPARAM_INFO
	.align		4
.L_43:
        /*0038*/ 	.byte	0x04, 0x17
        /*003a*/ 	.short	(.L_45 - .L_44)
.L_44:
        /*003c*/ 	.word	0x00000000
        /*0040*/ 	.short	0x0002
        /*0042*/ 	.short	0x0010
        /*0044*/ 	.byte	0x00, 0xf5, 0x21, 0x00


	//----- nvinfo : EIATTR_KPARAM_INFO
	.align		4
.L_45:
        /*0048*/ 	.byte	0x04, 0x17
        /*004a*/ 	.short	(.L_47 - .L_46)
.L_46:
        /*004c*/ 	.word	0x00000000
        /*0050*/ 	.short	0x0001
        /*0052*/ 	.short	0x0008
        /*0054*/ 	.byte	0x00, 0xf5, 0x21, 0x00


	//----- nvinfo : EIATTR_KPARAM_INFO
	.align		4
.L_47:
        /*0058*/ 	.byte	0x04, 0x17
        /*005a*/ 	.short	(.L_49 - .L_48)
.L_48:
        /*005c*/ 	.word	0x00000000
        /*0060*/ 	.short	0x0000
        /*0062*/ 	.short	0x0000
        /*0064*/ 	.byte	0x00, 0xf0, 0x11, 0x00


	//----- nvinfo : EIATTR_SPARSE_MMA_MASK
	.align		4
.L_49:
        /*0068*/ 	.byte	0x03, 0x50
        /*006a*/ 	.short	0x0000


	//----- nvinfo : EIATTR_MAXREG_COUNT
	.align		4
        /*006c*/ 	.byte	0x03, 0x1b
        /*006e*/ 	.short	0x00ff


	//----- nvinfo : EIATTR_MERCURY_ISA_VERSION
	.align		4
        /*0070*/ 	.byte	0x03, 0x5f
        /*0072*/ 	.short	0x0101


	//----- nvinfo : EIATTR_VRC_CTA_INIT_COUNT
	.align		4
        /*0074*/ 	.byte	0x02, 0x4a
	.zero		1
	.zero		1


	//----- nvinfo : EIATTR_EXIT_INSTR_OFFSETS
	.align		4
        /*0078*/ 	.byte	0x04, 0x1c
        /*007a*/ 	.short	(.L_51 - .L_50)


	//   ....[0]....
.L_50:
        /*007c*/ 	.word	0x00000010


	//----- nvinfo : EIATTR_CBANK_PARAM_SIZE
	.align		4
.L_51:
        /*0080*/ 	.byte	0x03, 0x19
        /*0082*/ 	.short	0x0030


	//----- nvinfo : EIATTR_PARAM_CBANK
	.align		4
        /*0084*/ 	.byte	0x04, 0x0a
        /*0086*/ 	.short	(.L_53 - .L_52)
	.align		4
.L_52:
        /*0088*/ 	.word	index@(.nv.constant0._Z15spmv_csr_kerneljPjS_PfS0_S0_)
        /*008c*/ 	.short	0x0380
        /*008e*/ 	.short	0x0030


	//----- nvinfo : EIATTR_SW_WAR
	.align		4
.L_53:
        /*0090*/ 	.byte	0x04, 0x36
        /*0092*/ 	.short	(.L_55 - .L_54)
.L_54:
        /*0094*/ 	.word	0x00000008
.L_55:


//--------------------- .nv.callgraph             --------------------------
	.section	.nv.callgraph,"",@"SHT_CUDA_CALLGRAPH"
	.align	4
	.sectionentsize	8
	.align		4
        /*0000*/ 	.word	0x00000000
	.align		4
        /*0004*/ 	.word	0xffffffff
	.align		4
        /*0008*/ 	.word	0x00000000
	.align		4
        /*000c*/ 	.word	0xfffffffe
	.align		4
        /*0010*/ 	.word	0x00000000
	.align		4
        /*0014*/ 	.word	0xfffffffd
	.align		4
        /*0018*/ 	.word	0x00000000
	.align		4
        /*001c*/ 	.word	0xfffffffc


//--------------------- .text._Z15spmv_jds_kerneljPjS_S_S_PfS0_S0_ --------------------------
	.section	.text._Z15spmv_jds_kerneljPjS_S_S_PfS0_S0_,"ax",@progbits
	.align	128
        .global         _Z15spmv_jds_kerneljPjS_S_S_PfS0_S0_
        .type           _Z15spmv_jds_kerneljPjS_S_S_PfS0_S0_,@function
        .size           _Z15spmv_jds_kerneljPjS_S_S_PfS0_S0_,(.L_x_2 - _Z15spmv_jds_kerneljPjS_S_S_PfS0_S0_)
        .other          _Z15spmv_jds_kerneljPjS_S_S_PfS0_S0_,@"STO_CUDA_ENTRY STV_DEFAULT"
_Z15spmv_jds_kerneljPjS_S_S_PfS0_S0_:
.text._Z15spmv_jds_kerneljPjS_S_S_PfS0_S0_:
[----:B------:R-:W-:Y:S01]  /*0000*/  LDC R1, c[0x0][0x37c] ;  /* 0x0000df00ff017b82 */ /* 0x000fe20000000800 */
[----:B------:R-:W-:Y:S05]  /*0010*/  EXIT ;  /* 0x000000000000794d */ /* 0x000fea0003800000 */
.L_x_0:
[----:B------:R-:W-:-:S00]  /*0020*/  BRA `(.L_x_0) ;  /* 0xfffffffc00fc7947 */ /* 0x000fc0000383ffff */
[----:B------:R-:W-:-:S00]  /*0030*/  NOP ;  /* 0x0000000000007918 */ /* 0x000fc00000000000 */
        /* <DEDUP_REMOVED lines=12> */
.L_x_2:


//--------------------- .text._Z15spmv_csr_kerneljPjS_PfS0_S0_ --------------------------
	.section	.text._Z15spmv_csr_kerneljPjS_PfS0_S0_,"ax",@progbits
	.align	128
        .global         _Z15spmv_csr_kerneljPjS_PfS0_S0_
        .type           _Z15spmv_csr_kerneljPjS_PfS0_S0_,@function
        .size           _Z15spmv_csr_kerneljPjS_PfS0_S0_,(.L_x_3 - _Z15spmv_csr_kerneljPjS_PfS0_S0_)
        .other          _Z15spmv_csr_kerneljPjS_PfS0_S0_,@"STO_CUDA_ENTRY STV_DEFAULT"
_Z15spmv_csr_kerneljPjS_PfS0_S0_:
.text._Z15spmv_csr_kerneljPjS_PfS0_S0_:
[----:B------:R-:W-:Y:S01]  /*0000*/  LDC R1, c[0x0][0x37c] ;  /* 0x0000df00ff017b82 */ /* 0x000fe20000000800 */
[----:B------:R-:W-:Y:S05]  /*0010*/  EXIT ;  /* 0x000000000000794d */ /* 0x000fea0003800000 */
.L_x_1:
        /* <DEDUP_REMOVED lines=14> */
.L_x_3:


//--------------------- .nv.shared.reserved.0     --------------------------
	.section	.nv.shared.reserved.0,"aw",@nobits
	.weak		__nv_reservedSMEM_offset_0_alias
	.size		__nv_reservedSMEM_offset_0_alias, 0, 64
	.other		__nv_reservedSMEM_offset_0_alias,@"STO_CUDA_RESERVED_SHARED STV_DEFAULT"
__nv_reservedSMEM_offset_0_alias:
	.zero		0
	.zero		64


//--------------------- .nv.constant0._Z15spmv_jds_kerneljPjS_S_S_PfS0_S0_ --------------------------
	.section	.nv.constant0._Z15spmv_jds_kerneljPjS_S_S_PfS0_S0_,"a",@progbits
	.sectionflags	@""
	.align	4
.nv.constant0._Z15spmv_jds_kerneljPjS_S_S_PfS0_S0_:
	.zero		960


//--------------------- .nv.constant0._Z15spmv_csr_kerneljPjS_PfS0_S0_ --------------------------
	.section	.nv.constant0._Z15spmv_csr_kerneljPjS_PfS0_S0_,"a",@progbits
	.sectionflags	@""
	.align	4
.nv.constant0._Z15spmv_csr_kerneljPjS_PfS0_S0_:
	.zero		944


//--------------------- SYMBOLS --------------------------

	.type		.nv.reservedSmem.offset0,@object
	.size		.nv.reservedSmem.offset0,0x4
